//
// Generated by NVIDIA NVVM Compiler
//
// Compiler Build ID: CL-36424714
// Cuda compilation tools, release 13.0, V13.0.88
// Based on NVVM 20.0.0
//

.version 9.0
.target sm_100
.address_size 64

	// .globl	_Z14hello_from_gpuv
.extern .func  (.param .b32 func_retval0) vprintf
(
	.param .b64 vprintf_param_0,
	.param .b64 vprintf_param_1
)
;
.global .align 1 .b8 $str[32] = {72, 101, 108, 108, 111, 32, 119, 111, 114, 108, 100, 33, 32, 102, 114, 111, 109, 32, 103, 112, 117, 32, 91, 37, 100, 44, 32, 37, 100, 93, 10};

.visible .entry _Z14hello_from_gpuv()
{
	.local .align 8 .b8 	__local_depot0[8];
	.reg .b64 	%SP;
	.reg .b64 	%SPL;
	.reg .b32 	%r<5>;
	.reg .b64 	%rd<5>;

	mov.u64 	%SPL, __local_depot0;
	cvta.local.u64 	%SP, %SPL;
	add.u64 	%rd1, %SP, 0;
	add.u64 	%rd2, %SPL, 0;
	mov.u32 	%r1, %tid.x;
	mov.u32 	%r2, %ctaid.x;
	st.local.v2.u32 	[%rd2], {%r1, %r2};
	mov.u64 	%rd3, $str;
	cvta.global.u64 	%rd4, %rd3;
	{ // callseq 0, 0
	.param .b64 param0;
	st.param.b64 	[param0], %rd4;
	.param .b64 param1;
	st.param.b64 	[param1], %rd1;
	.param .b32 retval0;
	call.uni (retval0), 
	vprintf, 
	(
	param0, 
	param1
	);
	ld.param.b32 	%r3, [retval0];
	} // callseq 0
	ret;

}


// ===== COMPILED SASS (sm_100) =====

	.target	sm_100

	.elftype	@"ET_EXEC"


//--------------------- .note.nv.tkinfo           --------------------------
	.section	.note.nv.tkinfo,"",@"SHT_NOTE"
	.sectionflags	@"SHF_NOTE_NV_TKINFO"
	.tkinfo
        /*0018*/ 	.word	0x00000002
        /*0030*/ 	.string	""
        /*0030*/ 	.string	"ptxas"
        /*0030*/ 	.string	"Cuda compilation tools, release 13.0, V13.0.88"
        /*0030*/ 	.string	"Build cuda_13.0.r13.0/compiler.36424714_0"
        /*0030*/ 	.string	"-arch sm_100 -m 64 "



//--------------------- .note.nv.cuinfo           --------------------------
	.section	.note.nv.cuinfo,"",@"SHT_NOTE"
	.sectionflags	@"SHF_NOTE_NV_CUINFO"
        /*0018*/ 	.short	0x0002
        /*001a*/ 	.short	0x0064
        /*001c*/ 	.short	0x0082
	.zero		2


//--------------------- .nv.info                  --------------------------
	.section	.nv.info,"",@"SHT_CUDA_INFO"
	.align	4


	//----- nvinfo : EIATTR_REGCOUNT
	.align		4
        /*0000*/ 	.byte	0x04, 0x2f
        /*0002*/ 	.short	(.L_2 - .L_1)
	.align		4
.L_1:
        /*0004*/ 	.word	index@(_Z14hello_from_gpuv)
        /*0008*/ 	.word	0x00000018


	//----- nvinfo : EIATTR_FRAME_SIZE
	.align		4
.L_2:
        /*000c*/ 	.byte	0x04, 0x11
        /*000e*/ 	.short	(.L_4 - .L_3)
	.align		4
.L_3:
        /*0010*/ 	.word	index@(_Z14hello_from_gpuv)
        /*0014*/ 	.word	0x00000008


	//----- nvinfo : EIATTR_MIN_STACK_SIZE
	.align		4
.L_4:
        /*0018*/ 	.byte	0x04, 0x12
        /*001a*/ 	.short	(.L_6 - .L_5)
	.align		4
.L_5:
        /*001c*/ 	.word	index@(_Z14hello_from_gpuv)
        /*0020*/ 	.word	0x00000008
.L_6:


//--------------------- .nv.compat                --------------------------
	.section	.nv.compat,"",@"SHT_CUDA_COMPAT_INFO"
	.align	4
        /*0000*/ 	.byte	0x02, 0x09, 0x00, 0x00, 0x02, 0x02, 0x01, 0x00, 0x02, 0x05, 0x05, 0x00, 0x03, 0x07, 0x01, 0x01
        /*0010*/ 	.byte	0x02, 0x03, 0x00, 0x00, 0x02, 0x06, 0x01, 0x00, 0x04, 0x0b, 0x08, 0x00, 0x09, 0x00, 0x00, 0x00
        /*0020*/ 	.byte	0x00, 0x00, 0x00, 0x00


//--------------------- .nv.info._Z14hello_from_gpuv --------------------------
	.section	.nv.info._Z14hello_from_gpuv,"",@"SHT_CUDA_INFO"
	.sectionflags	@""
	.align	4


	//----- nvinfo : EIATTR_CUDA_API_VERSION
	.align		4
        /*0000*/ 	.byte	0x04, 0x37
        /*0002*/ 	.short	(.L_8 - .L_7)
.L_7:
        /*0004*/ 	.word	0x00000082


	//----- nvinfo : EIATTR_SPARSE_MMA_MASK
	.align		4
.L_8:
        /*0008*/ 	.byte	0x03, 0x50
        /*000a*/ 	.short	0x0000


	//----- nvinfo : EIATTR_MAXREG_COUNT
	.align		4
        /*000c*/ 	.byte	0x03, 0x1b
        /*000e*/ 	.short	0x00ff


	//----- nvinfo : EIATTR_EXTERNS
	.align		4
        /*0010*/ 	.byte	0x04, 0x0f
        /*0012*/ 	.short	(.L_10 - .L_9)


	//   ....[0]....
	.align		4
.L_9:
        /*0014*/ 	.word	index@(vprintf)


	//----- nvinfo : EIATTR_MERCURY_ISA_VERSION
	.align		4
.L_10:
        /*0018*/ 	.byte	0x03, 0x5f
        /*001a*/ 	.short	0x0101


	//----- nvinfo : EIATTR_VRC_CTA_INIT_COUNT
	.align		4
        /*001c*/ 	.byte	0x02, 0x4a
	.zero		1
	.zero		1


	//----- nvinfo : EIATTR_SYSCALL_OFFSETS
	.align		4
        /*0020*/ 	.byte	0x04, 0x46
        /*0022*/ 	.short	(.L_12 - .L_11)


	//   ....[0]....
.L_11:
        /*0024*/ 	.word	0x000000f0


	//----- nvinfo : EIATTR_EXIT_INSTR_OFFSETS
	.align		4
.L_12:
        /*0028*/ 	.byte	0x04, 0x1c
        /*002a*/ 	.short	(.L_14 - .L_13)


	//   ....[0]....
.L_13:
        /*002c*/ 	.word	0x00000100


	//----- nvinfo : EIATTR_SW_WAR
	.align		4
.L_14:
        /*0030*/ 	.byte	0x04, 0x36
        /*0032*/ 	.short	(.L_16 - .L_15)
.L_15:
        /*0034*/ 	.word	0x00000008
.L_16:


//--------------------- .nv.callgraph             --------------------------
	.section	.nv.callgraph,"",@"SHT_CUDA_CALLGRAPH"
	.align	4
	.sectionentsize	8
	.align		4
        /*0000*/ 	.word	0x00000000
	.align		4
        /*0004*/ 	.word	0xffffffff
	.align		4
        /*0008*/ 	.word	index@(_Z14hello_from_gpuv)
	.align		4
        /*000c*/ 	.word	index@(vprintf)
	.align		4
        /*0010*/ 	.word	0x00000000
	.align		4
        /*0014*/ 	.word	0xfffffffe
	.align		4
        /*0018*/ 	.word	0x00000000
	.align		4
        /*001c*/ 	.word	0xfffffffd
	.align		4
        /*0020*/ 	.word	0x00000000
	.align		4
        /*0024*/ 	.word	0xfffffffc


//--------------------- .nv.constant4             --------------------------
	.section	.nv.constant4,"a",@progbits
	.align	8
	.align		8
.nv.constant4:
        /*0000*/ 	.dword	vprintf
	.align		8
        /*0008*/ 	.dword	$str


//--------------------- .text._Z14hello_from_gpuv --------------------------
	.section	.text._Z14hello_from_gpuv,"ax",@progbits
	.align	128
        .global         _Z14hello_from_gpuv
        .type           _Z14hello_from_gpuv,@function
        .size           _Z14hello_from_gpuv,(.L_x_2 - _Z14hello_from_gpuv)
        .other          _Z14hello_from_gpuv,@"STO_CUDA_ENTRY STV_DEFAULT"
_Z14hello_from_gpuv:
.text._Z14hello_from_gpuv:
[----:B------:R-:W0:Y:S01]  /*0000*/  LDC R1, c[0x0][0x37c] ;  /* 0x0000df00ff017b82 */ /* 0x000e220000000800 */
[----:B------:R-:W1:Y:S01]  /*0010*/  S2R R8, SR_TID.X ;  /* 0x0000000000087919 */ /* 0x000e620000002100 */
[----:B0-----:R-:W-:Y:S01]  /*0020*/  VIADD R1, R1, 0xfffffff8 ;  /* 0xfffffff801017836 */ /* 0x001fe20000000000 */
[----:B------:R-:W-:Y:S01]  /*0030*/  MOV R0, 0x0 ;  /* 0x0000000000007802 */ /* 0x000fe20000000f00 */
[----:B------:R-:W0:Y:S01]  /*0040*/  LDCU UR4, c[0x0][0x2f8] ;  /* 0x00005f00ff0477ac */ /* 0x000e220008000800 */
[----:B------:R-:W1:Y:S03]  /*0050*/  S2R R9, SR_CTAID.X ;  /* 0x0000000000097919 */ /* 0x000e660000002500 */
[----:B------:R2:W3:Y:S01]  /*0060*/  LDC.64 R2, c[0x4][R0] ;  /* 0x0100000000027b82 */ /* 0x0004e20000000a00 */
[----:B------:R-:W4:Y:S01]  /*0070*/  LDCU.64 UR6, c[0x4][0x8] ;  /* 0x01000100ff0677ac */ /* 0x000f220008000a00 */
[----:B------:R-:W5:Y:S01]  /*0080*/  LDCU UR5, c[0x0][0x2fc] ;  /* 0x00005f80ff0577ac */ /* 0x000f620008000800 */
[----:B0-----:R-:W-:Y:S01]  /*0090*/  IADD3 R6, P0, PT, R1, UR4, RZ ;  /* 0x0000000401067c10 */ /* 0x001fe2000ff1e0ff */
[----:B----4-:R-:W-:Y:S01]  /*00a0*/  IMAD.U32 R4, RZ, RZ, UR6 ;  /* 0x00000006ff047e24 */ /* 0x010fe2000f8e00ff */
[----:B------:R-:W-:-:S03]  /*00b0*/  MOV R5, UR7 ;  /* 0x0000000700057c02 */ /* 0x000fc60008000f00 */
[----:B-----5:R-:W-:Y:S01]  /*00c0*/  IMAD.X R7, RZ, RZ, UR5, P0 ;  /* 0x00000005ff077e24 */ /* 0x020fe200080e06ff */
[----:B-1----:R2:W-:Y:S07]  /*00d0*/  STL.64 [R1], R8 ;  /* 0x0000000801007387 */ /* 0x0025ee0000100a00 */
[----:B------:R-:W-:-:S07]  /*00e0*/  LEPC R20, `(.L_x_0) ;  /* 0x000000001014794e */ /* 0x000fce0000000000 */
[----:B--23--:R-:W-:Y:S05]  /*00f0*/  CALL.ABS.NOINC R2 ;  /* 0x0000000002007343 */ /* 0x00cfea0003c00000 */
.L_x_0:
[----:B------:R-:W-:Y:S05]  /*0100*/  EXIT ;  /* 0x000000000000794d */ /* 0x000fea0003800000 */
.L_x_1:
[----:B------:R-:W-:-:S00]  /*0110*/  BRA `(.L_x_1) ;  /* 0xfffffffc00fc7947 */ /* 0x000fc0000383ffff */
[----:B------:R-:W-:-:S00]  /*0120*/  NOP ;  /* 0x0000000000007918 */ /* 0x000fc00000000000 */
        /* <DEDUP_REMOVED lines=13> */
.L_x_2:


//--------------------- .nv.global.init           --------------------------
	.section	.nv.global.init,"aw",@progbits
.nv.global.init:
	.type		$str,@object
	.size		$str,(.L_0 - $str)
$str:
        /*0000*/ 	.byte	0x48, 0x65, 0x6c, 0x6c, 0x6f, 0x20, 0x77, 0x6f, 0x72, 0x6c, 0x64, 0x21, 0x20, 0x66, 0x72, 0x6f
        /*0010*/ 	.byte	0x6d, 0x20, 0x67, 0x70, 0x75, 0x20, 0x5b, 0x25, 0x64, 0x2c, 0x20, 0x25, 0x64, 0x5d, 0x0a, 0x00
.L_0:


//--------------------- .nv.shared.reserved.0     --------------------------
	.section	.nv.shared.reserved.0,"aw",@nobits
	.weak		__nv_reservedSMEM_offset_0_alias
	.size		__nv_reservedSMEM_offset_0_alias, 0, 64
	.other		__nv_reservedSMEM_offset_0_alias,@"STO_CUDA_RESERVED_SHARED STV_DEFAULT"
__nv_reservedSMEM_offset_0_alias:
	.zero		0
	.zero		64


//--------------------- .nv.constant0._Z14hello_from_gpuv --------------------------
	.section	.nv.constant0._Z14hello_from_gpuv,"a",@progbits
	.sectionflags	@""
	.align	4
.nv.constant0._Z14hello_from_gpuv:
	.zero		896


//--------------------- SYMBOLS --------------------------

	.type		.nv.reservedSmem.offset0,@object
	.size		.nv.reservedSmem.offset0,0x4
	.type		vprintf,@function
